//
// Generated by NVIDIA NVVM Compiler
//
// Compiler Build ID: CL-36424714
// Cuda compilation tools, release 13.0, V13.0.88
// Based on NVVM 20.0.0
//

.version 9.0
.target sm_100
.address_size 64

	// .globl	_Z10AddVectorsPKfS0_Pfi

.visible .entry _Z10AddVectorsPKfS0_Pfi(
	.param .u64 .ptr .align 1 _Z10AddVectorsPKfS0_Pfi_param_0,
	.param .u64 .ptr .align 1 _Z10AddVectorsPKfS0_Pfi_param_1,
	.param .u64 .ptr .align 1 _Z10AddVectorsPKfS0_Pfi_param_2,
	.param .u32 _Z10AddVectorsPKfS0_Pfi_param_3
)
{
	.reg .pred 	%p<10>;
	.reg .b32 	%r<80>;
	.reg .b32 	%f<46>;
	.reg .b64 	%rd<67>;

	ld.param.u64 	%rd4, [_Z10AddVectorsPKfS0_Pfi_param_0];
	ld.param.u64 	%rd5, [_Z10AddVectorsPKfS0_Pfi_param_1];
	ld.param.u64 	%rd6, [_Z10AddVectorsPKfS0_Pfi_param_2];
	ld.param.u32 	%r41, [_Z10AddVectorsPKfS0_Pfi_param_3];
	cvta.to.global.u64 	%rd1, %rd6;
	cvta.to.global.u64 	%rd2, %rd5;
	cvta.to.global.u64 	%rd3, %rd4;
	mov.u32 	%r1, %ctaid.x;
	mov.u32 	%r2, %ntid.x;
	mov.u32 	%r3, %tid.x;
	mov.u32 	%r4, %nctaid.x;
	setp.lt.s32 	%p1, %r41, 1;
	@%p1 bra 	$L__BB0_12;
	and.b32  	%r5, %r41, 7;
	setp.lt.u32 	%p2, %r41, 8;
	mov.b32 	%r78, 0;
	@%p2 bra 	$L__BB0_4;
	and.b32  	%r78, %r41, 2147483640;
	neg.s32 	%r76, %r78;
	add.s32 	%r43, %r4, %r1;
	mad.lo.s32 	%r75, %r2, %r43, %r3;
	mul.lo.s32 	%r44, %r2, %r4;
	shl.b32 	%r9, %r44, 3;
	shl.b32 	%r45, %r4, 1;
	add.s32 	%r46, %r1, %r45;
	mad.lo.s32 	%r74, %r2, %r46, %r3;
	mad.lo.s32 	%r47, %r4, 3, %r1;
	mad.lo.s32 	%r73, %r2, %r47, %r3;
	shl.b32 	%r48, %r4, 2;
	add.s32 	%r49, %r1, %r48;
	mad.lo.s32 	%r72, %r2, %r49, %r3;
	mad.lo.s32 	%r50, %r4, 5, %r1;
	mad.lo.s32 	%r71, %r2, %r50, %r3;
	mad.lo.s32 	%r51, %r4, 6, %r1;
	mad.lo.s32 	%r70, %r2, %r51, %r3;
	mad.lo.s32 	%r52, %r4, 7, %r1;
	mad.lo.s32 	%r69, %r2, %r52, %r3;
	mad.lo.s32 	%r68, %r2, %r1, %r3;
$L__BB0_3:
	.pragma "nounroll";
	mul.wide.s32 	%rd7, %r68, 4;
	add.s64 	%rd8, %rd3, %rd7;
	ld.global.f32 	%f1, [%rd8];
	add.s64 	%rd9, %rd2, %rd7;
	ld.global.f32 	%f2, [%rd9];
	add.f32 	%f3, %f1, %f2;
	add.s64 	%rd10, %rd1, %rd7;
	st.global.f32 	[%rd10], %f3;
	mul.wide.s32 	%rd11, %r75, 4;
	add.s64 	%rd12, %rd3, %rd11;
	ld.global.f32 	%f4, [%rd12];
	add.s64 	%rd13, %rd2, %rd11;
	ld.global.f32 	%f5, [%rd13];
	add.f32 	%f6, %f4, %f5;
	add.s64 	%rd14, %rd1, %rd11;
	st.global.f32 	[%rd14], %f6;
	mul.wide.s32 	%rd15, %r74, 4;
	add.s64 	%rd16, %rd3, %rd15;
	ld.global.f32 	%f7, [%rd16];
	add.s64 	%rd17, %rd2, %rd15;
	ld.global.f32 	%f8, [%rd17];
	add.f32 	%f9, %f7, %f8;
	add.s64 	%rd18, %rd1, %rd15;
	st.global.f32 	[%rd18], %f9;
	mul.wide.s32 	%rd19, %r73, 4;
	add.s64 	%rd20, %rd3, %rd19;
	ld.global.f32 	%f10, [%rd20];
	add.s64 	%rd21, %rd2, %rd19;
	ld.global.f32 	%f11, [%rd21];
	add.f32 	%f12, %f10, %f11;
	add.s64 	%rd22, %rd1, %rd19;
	st.global.f32 	[%rd22], %f12;
	mul.wide.s32 	%rd23, %r72, 4;
	add.s64 	%rd24, %rd3, %rd23;
	ld.global.f32 	%f13, [%rd24];
	add.s64 	%rd25, %rd2, %rd23;
	ld.global.f32 	%f14, [%rd25];
	add.f32 	%f15, %f13, %f14;
	add.s64 	%rd26, %rd1, %rd23;
	st.global.f32 	[%rd26], %f15;
	mul.wide.s32 	%rd27, %r71, 4;
	add.s64 	%rd28, %rd3, %rd27;
	ld.global.f32 	%f16, [%rd28];
	add.s64 	%rd29, %rd2, %rd27;
	ld.global.f32 	%f17, [%rd29];
	add.f32 	%f18, %f16, %f17;
	add.s64 	%rd30, %rd1, %rd27;
	st.global.f32 	[%rd30], %f18;
	mul.wide.s32 	%rd31, %r70, 4;
	add.s64 	%rd32, %rd3, %rd31;
	ld.global.f32 	%f19, [%rd32];
	add.s64 	%rd33, %rd2, %rd31;
	ld.global.f32 	%f20, [%rd33];
	add.f32 	%f21, %f19, %f20;
	add.s64 	%rd34, %rd1, %rd31;
	st.global.f32 	[%rd34], %f21;
	mul.wide.s32 	%rd35, %r69, 4;
	add.s64 	%rd36, %rd3, %rd35;
	ld.global.f32 	%f22, [%rd36];
	add.s64 	%rd37, %rd2, %rd35;
	ld.global.f32 	%f23, [%rd37];
	add.f32 	%f24, %f22, %f23;
	add.s64 	%rd38, %rd1, %rd35;
	st.global.f32 	[%rd38], %f24;
	add.s32 	%r76, %r76, 8;
	add.s32 	%r75, %r75, %r9;
	add.s32 	%r74, %r74, %r9;
	add.s32 	%r73, %r73, %r9;
	add.s32 	%r72, %r72, %r9;
	add.s32 	%r71, %r71, %r9;
	add.s32 	%r70, %r70, %r9;
	add.s32 	%r69, %r69, %r9;
	add.s32 	%r68, %r68, %r9;
	setp.ne.s32 	%p3, %r76, 0;
	@%p3 bra 	$L__BB0_3;
$L__BB0_4:
	setp.eq.s32 	%p4, %r5, 0;
	@%p4 bra 	$L__BB0_12;
	and.b32  	%r36, %r41, 3;
	setp.lt.u32 	%p5, %r5, 4;
	@%p5 bra 	$L__BB0_7;
	mad.lo.s32 	%r53, %r78, %r4, %r1;
	mad.lo.s32 	%r54, %r53, %r2, %r3;
	mul.wide.s32 	%rd39, %r54, 4;
	add.s64 	%rd40, %rd3, %rd39;
	ld.global.f32 	%f25, [%rd40];
	add.s64 	%rd41, %rd2, %rd39;
	ld.global.f32 	%f26, [%rd41];
	add.f32 	%f27, %f25, %f26;
	add.s64 	%rd42, %rd1, %rd39;
	st.global.f32 	[%rd42], %f27;
	add.s32 	%r55, %r53, %r4;
	mad.lo.s32 	%r56, %r55, %r2, %r3;
	mul.wide.s32 	%rd43, %r56, 4;
	add.s64 	%rd44, %rd3, %rd43;
	ld.global.f32 	%f28, [%rd44];
	add.s64 	%rd45, %rd2, %rd43;
	ld.global.f32 	%f29, [%rd45];
	add.f32 	%f30, %f28, %f29;
	add.s64 	%rd46, %rd1, %rd43;
	st.global.f32 	[%rd46], %f30;
	add.s32 	%r57, %r55, %r4;
	mad.lo.s32 	%r58, %r57, %r2, %r3;
	mul.wide.s32 	%rd47, %r58, 4;
	add.s64 	%rd48, %rd3, %rd47;
	ld.global.f32 	%f31, [%rd48];
	add.s64 	%rd49, %rd2, %rd47;
	ld.global.f32 	%f32, [%rd49];
	add.f32 	%f33, %f31, %f32;
	add.s64 	%rd50, %rd1, %rd47;
	st.global.f32 	[%rd50], %f33;
	add.s32 	%r59, %r57, %r4;
	mad.lo.s32 	%r60, %r59, %r2, %r3;
	mul.wide.s32 	%rd51, %r60, 4;
	add.s64 	%rd52, %rd3, %rd51;
	ld.global.f32 	%f34, [%rd52];
	add.s64 	%rd53, %rd2, %rd51;
	ld.global.f32 	%f35, [%rd53];
	add.f32 	%f36, %f34, %f35;
	add.s64 	%rd54, %rd1, %rd51;
	st.global.f32 	[%rd54], %f36;
	add.s32 	%r78, %r78, 4;
$L__BB0_7:
	setp.eq.s32 	%p6, %r36, 0;
	@%p6 bra 	$L__BB0_12;
	setp.eq.s32 	%p7, %r36, 1;
	@%p7 bra 	$L__BB0_10;
	mad.lo.s32 	%r61, %r78, %r4, %r1;
	mad.lo.s32 	%r62, %r61, %r2, %r3;
	mul.wide.s32 	%rd55, %r62, 4;
	add.s64 	%rd56, %rd3, %rd55;
	ld.global.f32 	%f37, [%rd56];
	add.s64 	%rd57, %rd2, %rd55;
	ld.global.f32 	%f38, [%rd57];
	add.f32 	%f39, %f37, %f38;
	add.s64 	%rd58, %rd1, %rd55;
	st.global.f32 	[%rd58], %f39;
	add.s32 	%r63, %r61, %r4;
	mad.lo.s32 	%r64, %r63, %r2, %r3;
	mul.wide.s32 	%rd59, %r64, 4;
	add.s64 	%rd60, %rd3, %rd59;
	ld.global.f32 	%f40, [%rd60];
	add.s64 	%rd61, %rd2, %rd59;
	ld.global.f32 	%f41, [%rd61];
	add.f32 	%f42, %f40, %f41;
	add.s64 	%rd62, %rd1, %rd59;
	st.global.f32 	[%rd62], %f42;
	add.s32 	%r78, %r78, 2;
$L__BB0_10:
	and.b32  	%r65, %r41, 1;
	setp.eq.b32 	%p8, %r65, 1;
	not.pred 	%p9, %p8;
	@%p9 bra 	$L__BB0_12;
	mad.lo.s32 	%r66, %r78, %r4, %r1;
	mad.lo.s32 	%r67, %r66, %r2, %r3;
	mul.wide.s32 	%rd63, %r67, 4;
	add.s64 	%rd64, %rd3, %rd63;
	ld.global.f32 	%f43, [%rd64];
	add.s64 	%rd65, %rd2, %rd63;
	ld.global.f32 	%f44, [%rd65];
	add.f32 	%f45, %f43, %f44;
	add.s64 	%rd66, %rd1, %rd63;
	st.global.f32 	[%rd66], %f45;
$L__BB0_12:
	ret;

}


// ===== COMPILED SASS (sm_100) =====

	.target	sm_100

	.elftype	@"ET_EXEC"


//--------------------- .note.nv.tkinfo           --------------------------
	.section	.note.nv.tkinfo,"",@"SHT_NOTE"
	.sectionflags	@"SHF_NOTE_NV_TKINFO"
	.tkinfo
        /*0018*/ 	.word	0x00000002
        /*0030*/ 	.string	""
        /*0030*/ 	.string	"ptxas"
        /*0030*/ 	.string	"Cuda compilation tools, release 13.0, V13.0.88"
        /*0030*/ 	.string	"Build cuda_13.0.r13.0/compiler.36424714_0"
        /*0030*/ 	.string	"-arch sm_100 -m 64 "



//--------------------- .note.nv.cuinfo           --------------------------
	.section	.note.nv.cuinfo,"",@"SHT_NOTE"
	.sectionflags	@"SHF_NOTE_NV_CUINFO"
        /*0018*/ 	.short	0x0002
        /*001a*/ 	.short	0x0064
        /*001c*/ 	.short	0x0082
	.zero		2


//--------------------- .nv.info                  --------------------------
	.section	.nv.info,"",@"SHT_CUDA_INFO"
	.align	4


	//----- nvinfo : EIATTR_REGCOUNT
	.align		4
        /*0000*/ 	.byte	0x04, 0x2f
        /*0002*/ 	.short	(.L_1 - .L_0)
	.align		4
.L_0:
        /*0004*/ 	.word	index@(_Z10AddVectorsPKfS0_Pfi)
        /*0008*/ 	.word	0x00000020


	//----- nvinfo : EIATTR_FRAME_SIZE
	.align		4
.L_1:
        /*000c*/ 	.byte	0x04, 0x11
        /*000e*/ 	.short	(.L_3 - .L_2)
	.align		4
.L_2:
        /*0010*/ 	.word	index@(_Z10AddVectorsPKfS0_Pfi)
        /*0014*/ 	.word	0x00000000


	//----- nvinfo : EIATTR_MIN_STACK_SIZE
	.align		4
.L_3:
        /*0018*/ 	.byte	0x04, 0x12
        /*001a*/ 	.short	(.L_5 - .L_4)
	.align		4
.L_4:
        /*001c*/ 	.word	index@(_Z10AddVectorsPKfS0_Pfi)
        /*0020*/ 	.word	0x00000000
.L_5:


//--------------------- .nv.compat                --------------------------
	.section	.nv.compat,"",@"SHT_CUDA_COMPAT_INFO"
	.align	4
        /*0000*/ 	.byte	0x02, 0x09, 0x00, 0x00, 0x02, 0x02, 0x01, 0x00, 0x02, 0x05, 0x05, 0x00, 0x03, 0x07, 0x01, 0x01
        /*0010*/ 	.byte	0x02, 0x03, 0x00, 0x00, 0x02, 0x06, 0x01, 0x00, 0x04, 0x0b, 0x08, 0x00, 0x09, 0x00, 0x00, 0x00
        /*0020*/ 	.byte	0x00, 0x00, 0x00, 0x00


//--------------------- .nv.info._Z10AddVectorsPKfS0_Pfi --------------------------
	.section	.nv.info._Z10AddVectorsPKfS0_Pfi,"",@"SHT_CUDA_INFO"
	.sectionflags	@""
	.align	4


	//----- nvinfo : EIATTR_CUDA_API_VERSION
	.align		4
        /*0000*/ 	.byte	0x04, 0x37
        /*0002*/ 	.short	(.L_7 - .L_6)
.L_6:
        /*0004*/ 	.word	0x00000082


	//----- nvinfo : EIATTR_KPARAM_INFO
	.align		4
.L_7:
        /*0008*/ 	.byte	0x04, 0x17
        /*000a*/ 	.short	(.L_9 - .L_8)
.L_8:
        /*000c*/ 	.word	0x00000000
        /*0010*/ 	.short	0x0003
        /*0012*/ 	.short	0x0018
        /*0014*/ 	.byte	0x00, 0xf0, 0x11, 0x00


	//----- nvinfo : EIATTR_KPARAM_INFO
	.align		4
.L_9:
        /*0018*/ 	.byte	0x04, 0x17
        /*001a*/ 	.short	(.L_11 - .L_10)
.L_10:
        /*001c*/ 	.word	0x00000000
        /*0020*/ 	.short	0x0002
        /*0022*/ 	.short	0x0010
        /*0024*/ 	.byte	0x00, 0xf5, 0x21, 0x00


	//----- nvinfo : EIATTR_KPARAM_INFO
	.align		4
.L_11:
        /*0028*/ 	.byte	0x04, 0x17
        /*002a*/ 	.short	(.L_13 - .L_12)
.L_12:
        /*002c*/ 	.word	0x00000000
        /*0030*/ 	.short	0x0001
        /*0032*/ 	.short	0x0008
        /*0034*/ 	.byte	0x00, 0xf5, 0x21, 0x00


	//----- nvinfo : EIATTR_KPARAM_INFO
	.align		4
.L_13:
        /*0038*/ 	.byte	0x04, 0x17
        /*003a*/ 	.short	(.L_15 - .L_14)
.L_14:
        /*003c*/ 	.word	0x00000000
        /*0040*/ 	.short	0x0000
        /*0042*/ 	.short	0x0000
        /*0044*/ 	.byte	0x00, 0xf5, 0x21, 0x00


	//----- nvinfo : EIATTR_SPARSE_MMA_MASK
	.align		4
.L_15:
        /*0048*/ 	.byte	0x03, 0x50
        /*004a*/ 	.short	0x0000


	//----- nvinfo : EIATTR_MAXREG_COUNT
	.align		4
        /*004c*/ 	.byte	0x03, 0x1b
        /*004e*/ 	.short	0x00ff


	//----- nvinfo : EIATTR_MERCURY_ISA_VERSION
	.align		4
        /*0050*/ 	.byte	0x03, 0x5f
        /*0052*/ 	.short	0x0101


	//----- nvinfo : EIATTR_VRC_CTA_INIT_COUNT
	.align		4
        /*0054*/ 	.byte	0x02, 0x4a
	.zero		1
	.zero		1


	//----- nvinfo : EIATTR_EXIT_INSTR_OFFSETS
	.align		4
        /*0058*/ 	.byte	0x04, 0x1c
        /*005a*/ 	.short	(.L_17 - .L_16)


	//   ....[0]....
.L_16:
        /*005c*/ 	.word	0x00000040


	//   ....[1]....
        /*0060*/ 	.word	0x00000660


	//   ....[2]....
        /*0064*/ 	.word	0x00000930


	//   ....[3]....
        /*0068*/ 	.word	0x00000ae0


	//   ....[4]....
        /*006c*/ 	.word	0x00000bb0


	//----- nvinfo : EIATTR_CBANK_PARAM_SIZE
	.align		4
.L_17:
        /*0070*/ 	.byte	0x03, 0x19
        /*0072*/ 	.short	0x001c


	//----- nvinfo : EIATTR_PARAM_CBANK
	.align		4
        /*0074*/ 	.byte	0x04, 0x0a
        /*0076*/ 	.short	(.L_19 - .L_18)
	.align		4
.L_18:
        /*0078*/ 	.word	index@(.nv.constant0._Z10AddVectorsPKfS0_Pfi)
        /*007c*/ 	.short	0x0380
        /*007e*/ 	.short	0x001c


	//----- nvinfo : EIATTR_SW_WAR
	.align		4
.L_19:
        /*0080*/ 	.byte	0x04, 0x36
        /*0082*/ 	.short	(.L_21 - .L_20)
.L_20:
        /*0084*/ 	.word	0x00000008
.L_21:


//--------------------- .nv.callgraph             --------------------------
	.section	.nv.callgraph,"",@"SHT_CUDA_CALLGRAPH"
	.align	4
	.sectionentsize	8
	.align		4
        /*0000*/ 	.word	0x00000000
	.align		4
        /*0004*/ 	.word	0xffffffff
	.align		4
        /*0008*/ 	.word	0x00000000
	.align		4
        /*000c*/ 	.word	0xfffffffe
	.align		4
        /*0010*/ 	.word	0x00000000
	.align		4
        /*0014*/ 	.word	0xfffffffd
	.align		4
        /*0018*/ 	.word	0x00000000
	.align		4
        /*001c*/ 	.word	0xfffffffc


//--------------------- .text._Z10AddVectorsPKfS0_Pfi --------------------------
	.section	.text._Z10AddVectorsPKfS0_Pfi,"ax",@progbits
	.align	128
        .global         _Z10AddVectorsPKfS0_Pfi
        .type           _Z10AddVectorsPKfS0_Pfi,@function
        .size           _Z10AddVectorsPKfS0_Pfi,(.L_x_5 - _Z10AddVectorsPKfS0_Pfi)
        .other          _Z10AddVectorsPKfS0_Pfi,@"STO_CUDA_ENTRY STV_DEFAULT"
_Z10AddVectorsPKfS0_Pfi:
.text._Z10AddVectorsPKfS0_Pfi:
[----:B------:R-:W-:Y:S08]  /*0000*/  LDC R1, c[0x0][0x37c] ;  /* 0x0000df00ff017b82 */ /* 0x000ff00000000800 */
[----:B------:R-:W0:Y:S01]  /*0010*/  LDC R0, c[0x0][0x398] ;  /* 0x0000e600ff007b82 */ /* 0x000e220000000800 */
[----:B------:R-:W1:Y:S01]  /*0020*/  LDCU UR4, c[0x0][0x360] ;  /* 0x00006c00ff0477ac */ /* 0x000e620008000800 */
[----:B0-----:R-:W-:-:S13]  /*0030*/  ISETP.GE.AND P0, PT, R0, 0x1, PT ;  /* 0x000000010000780c */ /* 0x001fda0003f06270 */
[----:B-1----:R-:W-:Y:S05]  /*0040*/  @!P0 EXIT ;  /* 0x000000000000894d */ /* 0x002fea0003800000 */
[----:B------:R-:W0:Y:S01]  /*0050*/  LDC R3, c[0x0][0x370] ;  /* 0x0000dc00ff037b82 */ /* 0x000e220000000800 */
[----:B------:R-:W1:Y:S01]  /*0060*/  S2R R4, SR_CTAID.X ;  /* 0x0000000000047919 */ /* 0x000e620000002500 */
[C---:B------:R-:W-:Y:S01]  /*0070*/  ISETP.GE.U32.AND P1, PT, R0.reuse, 0x8, PT ;  /* 0x000000080000780c */ /* 0x040fe20003f26070 */
[----:B------:R-:W2:Y:S01]  /*0080*/  LDCU.64 UR6, c[0x0][0x358] ;  /* 0x00006b00ff0677ac */ /* 0x000ea20008000a00 */
[----:B------:R-:W-:Y:S01]  /*0090*/  LOP3.LUT R2, R0, 0x7, RZ, 0xc0, !PT ;  /* 0x0000000700027812 */ /* 0x000fe200078ec0ff */
[----:B------:R-:W3:Y:S01]  /*00a0*/  S2R R7, SR_TID.X ;  /* 0x0000000000077919 */ /* 0x000ee20000002100 */
[----:B------:R-:W-:Y:S02]  /*00b0*/  HFMA2 R5, -RZ, RZ, 0, 0 ;  /* 0x00000000ff057431 */ /* 0x000fe400000001ff */
[----:B------:R-:W-:-:S07]  /*00c0*/  ISETP.NE.AND P0, PT, R2, RZ, PT ;  /* 0x000000ff0200720c */ /* 0x000fce0003f05270 */
[----:B------:R-:W-:Y:S06]  /*00d0*/  @!P1 BRA `(.L_x_0) ;  /* 0x0000000400609947 */ /* 0x000fec0003800000 */
[----:B01----:R-:W-:Y:S01]  /*00e0*/  IADD3 R8, PT, PT, R4, R3, RZ ;  /* 0x0000000304087210 */ /* 0x003fe20007ffe0ff */
[C-C-:B------:R-:W-:Y:S01]  /*00f0*/  IMAD R12, R3.reuse, 0x3, R4.reuse ;  /* 0x00000003030c7824 */ /* 0x140fe200078e0204 */
[CC--:B------:R-:W-:Y:S01]  /*0100*/  LEA R10, R3.reuse, R4.reuse, 0x1 ;  /* 0x00000004030a7211 */ /* 0x0c0fe200078e08ff */
[C-C-:B------:R-:W-:Y:S01]  /*0110*/  IMAD R16, R3.reuse, 0x5, R4.reuse ;  /* 0x0000000503107824 */ /* 0x140fe200078e0204 */
[C---:B------:R-:W-:Y:S01]  /*0120*/  LEA R14, R3.reuse, R4, 0x2 ;  /* 0x00000004030e7211 */ /* 0x040fe200078e10ff */
[C-C-:B------:R-:W-:Y:S01]  /*0130*/  IMAD R18, R3.reuse, 0x6, R4.reuse ;  /* 0x0000000603127824 */ /* 0x140fe200078e0204 */
[----:B------:R-:W-:Y:S01]  /*0140*/  LOP3.LUT R5, R0, 0x7ffffff8, RZ, 0xc0, !PT ;  /* 0x7ffffff800057812 */ /* 0x000fe200078ec0ff */
[----:B------:R-:W-:Y:S02]  /*0150*/  IMAD R20, R3, 0x7, R4 ;  /* 0x0000000703147824 */ /* 0x000fe400078e0204 */
[--C-:B---3--:R-:W-:Y:S01]  /*0160*/  IMAD R9, R8, UR4, R7.reuse ;  /* 0x0000000408097c24 */ /* 0x108fe2000f8e0207 */
[----:B------:R-:W-:Y:S01]  /*0170*/  IADD3 R26, PT, PT, -R5, RZ, RZ ;  /* 0x000000ff051a7210 */ /* 0x000fe20007ffe1ff */
[----:B------:R-:W-:-:S02]  /*0180*/  IMAD R11, R10, UR4, R7 ;  /* 0x000000040a0b7c24 */ /* 0x000fc4000f8e0207 */
[----:B------:R-:W-:Y:S02]  /*0190*/  IMAD R6, R3, UR4, RZ ;  /* 0x0000000403067c24 */ /* 0x000fe4000f8e02ff */
[--C-:B------:R-:W-:Y:S02]  /*01a0*/  IMAD R22, R4, UR4, R7.reuse ;  /* 0x0000000404167c24 */ /* 0x100fe4000f8e0207 */
[--C-:B------:R-:W-:Y:S02]  /*01b0*/  IMAD R23, R12, UR4, R7.reuse ;  /* 0x000000040c177c24 */ /* 0x100fe4000f8e0207 */
[--C-:B------:R-:W-:Y:S02]  /*01c0*/  IMAD R27, R14, UR4, R7.reuse ;  /* 0x000000040e1b7c24 */ /* 0x100fe4000f8e0207 */
[--C-:B------:R-:W-:Y:S02]  /*01d0*/  IMAD R29, R16, UR4, R7.reuse ;  /* 0x00000004101d7c24 */ /* 0x100fe4000f8e0207 */
[----:B------:R-:W-:-:S02]  /*01e0*/  IMAD R8, R18, UR4, R7 ;  /* 0x0000000412087c24 */ /* 0x000fc4000f8e0207 */
[----:B------:R-:W-:-:S07]  /*01f0*/  IMAD R10, R20, UR4, R7 ;  /* 0x00000004140a7c24 */ /* 0x000fce000f8e0207 */
.L_x_1:
[----:B------:R-:W0:Y:S08]  /*0200*/  LDC.64 R12, c[0x0][0x380] ;  /* 0x0000e000ff0c7b82 */ /* 0x000e300000000a00 */
[----:B------:R-:W1:Y:S01]  /*0210*/  LDC.64 R14, c[0x0][0x388] ;  /* 0x0000e200ff0e7b82 */ /* 0x000e620000000a00 */
[----:B0-----:R-:W-:-:S06]  /*0220*/  IMAD.WIDE R18, R22, 0x4, R12 ;  /* 0x0000000416127825 */ /* 0x001fcc00078e020c */
[----:B--2---:R-:W2:Y:S01]  /*0230*/  LDG.E R18, desc[UR6][R18.64] ;  /* 0x0000000612127981 */ /* 0x004ea2000c1e1900 */
[----:B-1--4-:R-:W-:-:S05]  /*0240*/  IMAD.WIDE R16, R22, 0x4, R14 ;  /* 0x0000000416107825 */ /* 0x012fca00078e020e */
[----:B------:R0:W2:Y:S02]  /*0250*/  LDG.E R21, desc[UR6][R16.64] ;  /* 0x0000000610157981 */ /* 0x0000a4000c1e1900 */
[----:B0-----:R-:W0:Y:S01]  /*0260*/  LDC.64 R16, c[0x0][0x390] ;  /* 0x0000e400ff107b82 */ /* 0x001e220000000a00 */
[----:B------:R-:W-:-:S04]  /*0270*/  IMAD.WIDE R24, R9, 0x4, R14 ;  /* 0x0000000409187825 */ /* 0x000fc800078e020e */
[----:B--2---:R-:W-:Y:S01]  /*0280*/  FADD R28, R18, R21 ;  /* 0x00000015121c7221 */ /* 0x004fe20000000000 */
[----:B0-----:R-:W-:-:S04]  /*0290*/  IMAD.WIDE R20, R22, 0x4, R16 ;  /* 0x0000000416147825 */ /* 0x001fc800078e0210 */
[----:B------:R-:W-:Y:S01]  /*02a0*/  IMAD.WIDE R18, R9, 0x4, R12 ;  /* 0x0000000409127825 */ /* 0x000fe200078e020c */
[----:B------:R0:W-:Y:S04]  /*02b0*/  STG.E desc[UR6][R20.64], R28 ;  /* 0x0000001c14007986 */ /* 0x0001e8000c101906 */
[----:B------:R-:W2:Y:S04]  /*02c0*/  LDG.E R25, desc[UR6][R24.64] ;  /* 0x0000000618197981 */ /* 0x000ea8000c1e1900 */
[----:B------:R-:W2:Y:S01]  /*02d0*/  LDG.E R18, desc[UR6][R18.64] ;  /* 0x0000000612127981 */ /* 0x000ea2000c1e1900 */
[----:B0-----:R-:W-:-:S04]  /*02e0*/  IMAD.WIDE R20, R11, 0x4, R14 ;  /* 0x000000040b147825 */ /* 0x001fc800078e020e */
[----:B--2---:R-:W-:Y:S01]  /*02f0*/  FADD R28, R18, R25 ;  /* 0x00000019121c7221 */ /* 0x004fe20000000000 */
[----:B------:R-:W-:-:S04]  /*0300*/  IMAD.WIDE R24, R9, 0x4, R16 ;  /* 0x0000000409187825 */ /* 0x000fc800078e0210 */
        /* <DEDUP_REMOVED lines=28> */
[--C-:B------:R-:W-:Y:S01]  /*04d0*/  IMAD.WIDE R18, R8, 0x4, R12.reuse ;  /* 0x0000000408127825 */ /* 0x100fe200078e020c */
[----:B------:R0:W-:Y:S04]  /*04e0*/  STG.E desc[UR6][R24.64], R28 ;  /* 0x0000001c18007986 */ /* 0x0001e8000c101906 */
[----:B------:R-:W0:Y:S04]  /*04f0*/  LDG.E R21, desc[UR6][R20.64] ;  /* 0x0000000614157981 */ /* 0x000e28000c1e1900 */
[----:B------:R-:W0:Y:S01]  /*0500*/  LDG.E R18, desc[UR6][R18.64] ;  /* 0x0000000612127981 */ /* 0x000e22000c1e1900 */
[----:B------:R-:W-:-:S04]  /*0510*/  IMAD.WIDE R12, R10, 0x4, R12 ;  /* 0x000000040a0c7825 */ /* 0x000fc800078e020c */
[----:B------:R-:W-:-:S04]  /*0520*/  IMAD.WIDE R14, R10, 0x4, R14 ;  /* 0x000000040a0e7825 */ /* 0x000fc800078e020e */
[----:B0-----:R-:W-:Y:S01]  /*0530*/  FADD R28, R18, R21 ;  /* 0x00000015121c7221 */ /* 0x001fe20000000000 */
[----:B------:R-:W-:-:S05]  /*0540*/  IMAD.WIDE R20, R8, 0x4, R16 ;  /* 0x0000000408147825 */ /* 0x000fca00078e0210 */
[----:B------:R4:W-:Y:S04]  /*0550*/  STG.E desc[UR6][R20.64], R28 ;  /* 0x0000001c14007986 */ /* 0x0009e8000c101906 */
[----:B------:R-:W2:Y:S04]  /*0560*/  LDG.E R12, desc[UR6][R12.64] ;  /* 0x000000060c0c7981 */ /* 0x000ea8000c1e1900 */
[----:B------:R-:W2:Y:S01]  /*0570*/  LDG.E R15, desc[UR6][R14.64] ;  /* 0x000000060e0f7981 */ /* 0x000ea2000c1e1900 */
[----:B------:R-:W-:-:S04]  /*0580*/  IADD3 R26, PT, PT, R26, 0x8, RZ ;  /* 0x000000081a1a7810 */ /* 0x000fc80007ffe0ff */
[----:B------:R-:W-:Y:S01]  /*0590*/  ISETP.NE.AND P1, PT, R26, RZ, PT ;  /* 0x000000ff1a00720c */ /* 0x000fe20003f25270 */
[----:B------:R-:W-:Y:S01]  /*05a0*/  IMAD.WIDE R16, R10, 0x4, R16 ;  /* 0x000000040a107825 */ /* 0x000fe200078e0210 */
[C---:B------:R-:W-:Y:S02]  /*05b0*/  LEA R9, R6.reuse, R9, 0x3 ;  /* 0x0000000906097211 */ /* 0x040fe400078e18ff */
[C---:B------:R-:W-:Y:S02]  /*05c0*/  LEA R11, R6.reuse, R11, 0x3 ;  /* 0x0000000b060b7211 */ /* 0x040fe400078e18ff */
[C---:B------:R-:W-:Y:S02]  /*05d0*/  LEA R23, R6.reuse, R23, 0x3 ;  /* 0x0000001706177211 */ /* 0x040fe400078e18ff */
[C---:B------:R-:W-:Y:S02]  /*05e0*/  LEA R27, R6.reuse, R27, 0x3 ;  /* 0x0000001b061b7211 */ /* 0x040fe400078e18ff */
[----:B------:R-:W-:-:S02]  /*05f0*/  LEA R29, R6, R29, 0x3 ;  /* 0x0000001d061d7211 */ /* 0x000fc400078e18ff */
[C---:B------:R-:W-:Y:S02]  /*0600*/  LEA R8, R6.reuse, R8, 0x3 ;  /* 0x0000000806087211 */ /* 0x040fe400078e18ff */
[C---:B------:R-:W-:Y:S02]  /*0610*/  LEA R10, R6.reuse, R10, 0x3 ;  /* 0x0000000a060a7211 */ /* 0x040fe400078e18ff */
[----:B------:R-:W-:Y:S01]  /*0620*/  LEA R22, R6, R22, 0x3 ;  /* 0x0000001606167211 */ /* 0x000fe200078e18ff */
[----:B--2---:R-:W-:-:S05]  /*0630*/  FADD R25, R12, R15 ;  /* 0x0000000f0c197221 */ /* 0x004fca0000000000 */
[----:B------:R4:W-:Y:S01]  /*0640*/  STG.E desc[UR6][R16.64], R25 ;  /* 0x0000001910007986 */ /* 0x0009e2000c101906 */
[----:B------:R-:W-:Y:S05]  /*0650*/  @P1 BRA `(.L_x_1) ;  /* 0xfffffff800e81947 */ /* 0x000fea000383ffff */
.L_x_0:
[----:B--2---:R-:W-:Y:S05]  /*0660*/  @!P0 EXIT ;  /* 0x000000000000894d */ /* 0x004fea0003800000 */
[----:B------:R-:W-:Y:S02]  /*0670*/  ISETP.GE.U32.AND P0, PT, R2, 0x4, PT ;  /* 0x000000040200780c */ /* 0x000fe40003f06070 */
[----:B------:R-:W-:-:S04]  /*0680*/  LOP3.LUT R6, R0, 0x3, RZ, 0xc0, !PT ;  /* 0x0000000300067812 */ /* 0x000fc800078ec0ff */
[----:B------:R-:W-:-:S07]  /*0690*/  ISETP.NE.AND P1, PT, R6, RZ, PT ;  /* 0x000000ff0600720c */ /* 0x000fce0003f25270 */
[----:B------:R-:W-:Y:S06]  /*06a0*/  @!P0 BRA `(.L_x_2) ;  /* 0x0000000000a08947 */ /* 0x000fec0003800000 */
[----:B------:R-:W4:Y:S01]  /*06b0*/  LDC.64 R12, c[0x0][0x380] ;  /* 0x0000e000ff0c7b82 */ /* 0x000f220000000a00 */
[----:B01----:R-:W-:-:S04]  /*06c0*/  IMAD R2, R5, R3, R4 ;  /* 0x0000000305027224 */ /* 0x003fc800078e0204 */
[----:B---3--:R-:W-:-:S03]  /*06d0*/  IMAD R15, R2, UR4, R7 ;  /* 0x00000004020f7c24 */ /* 0x008fc6000f8e0207 */
[----:B------:R-:W0:Y:S08]  /*06e0*/  LDC.64 R10, c[0x0][0x388] ;  /* 0x0000e200ff0a7b82 */ /* 0x000e300000000a00 */
[----:B------:R-:W1:Y:S01]  /*06f0*/  LDC.64 R8, c[0x0][0x390] ;  /* 0x0000e400ff087b82 */ /* 0x000e620000000a00 */
[----:B----4-:R-:W-:-:S06]  /*0700*/  IMAD.WIDE R20, R15, 0x4, R12 ;  /* 0x000000040f147825 */ /* 0x010fcc00078e020c */
[----:B------:R-:W2:Y:S01]  /*0710*/  LDG.E R20, desc[UR6][R20.64] ;  /* 0x0000000614147981 */ /* 0x000ea2000c1e1900 */
[----:B0-----:R-:W-:-:S06]  /*0720*/  IMAD.WIDE R22, R15, 0x4, R10 ;  /* 0x000000040f167825 */ /* 0x001fcc00078e020a */
[----:B------:R-:W2:Y:S01]  /*0730*/  LDG.E R23, desc[UR6][R22.64] ;  /* 0x0000000616177981 */ /* 0x000ea2000c1e1900 */
[----:B------:R-:W-:Y:S01]  /*0740*/  IADD3 R2, PT, PT, R2, R3, RZ ;  /* 0x0000000302027210 */ /* 0x000fe20007ffe0ff */
[----:B-1----:R-:W-:-:S04]  /*0750*/  IMAD.WIDE R14, R15, 0x4, R8 ;  /* 0x000000040f0e7825 */ /* 0x002fc800078e0208 */
[----:B------:R-:W-:-:S04]  /*0760*/  IMAD R25, R2, UR4, R7 ;  /* 0x0000000402197c24 */ /* 0x000fc8000f8e0207 */
[----:B------:R-:W-:-:S04]  /*0770*/  IMAD.WIDE R16, R25, 0x4, R12 ;  /* 0x0000000419107825 */ /* 0x000fc800078e020c */
[----:B------:R-:W-:-:S04]  /*0780*/  IMAD.WIDE R18, R25, 0x4, R10 ;  /* 0x0000000419127825 */ /* 0x000fc800078e020a */
[----:B--2---:R-:W-:-:S05]  /*0790*/  FADD R27, R20, R23 ;  /* 0x00000017141b7221 */ /* 0x004fca0000000000 */
[----:B------:R0:W-:Y:S04]  /*07a0*/  STG.E desc[UR6][R14.64], R27 ;  /* 0x0000001b0e007986 */ /* 0x0001e8000c101906 */
[----:B------:R-:W2:Y:S04]  /*07b0*/  LDG.E R16, desc[UR6][R16.64] ;  /* 0x0000000610107981 */ /* 0x000ea8000c1e1900 */
[----:B------:R-:W2:Y:S01]  /*07c0*/  LDG.E R19, desc[UR6][R18.64] ;  /* 0x0000000612137981 */ /* 0x000ea2000c1e1900 */
[----:B------:R-:W-:Y:S01]  /*07d0*/  IADD3 R2, PT, PT, R2, R3, RZ ;  /* 0x0000000302027210 */ /* 0x000fe20007ffe0ff */
[----:B------:R-:W-:-:S04]  /*07e0*/  IMAD.WIDE R20, R25, 0x4, R8 ;  /* 0x0000000419147825 */ /* 0x000fc800078e0208 */
[----:B------:R-:W-:-:S04]  /*07f0*/  IMAD R26, R2, UR4, R7 ;  /* 0x00000004021a7c24 */ /* 0x000fc8000f8e0207 */
[----:B------:R-:W-:-:S04]  /*0800*/  IMAD.WIDE R22, R26, 0x4, R12 ;  /* 0x000000041a167825 */ /* 0x000fc800078e020c */
[----:B------:R-:W-:-:S04]  /*0810*/  IMAD.WIDE R24, R26, 0x4, R10 ;  /* 0x000000041a187825 */ /* 0x000fc800078e020a */
[----:B--2---:R-:W-:-:S05]  /*0820*/  FADD R29, R16, R19 ;  /* 0x00000013101d7221 */ /* 0x004fca0000000000 */
[----:B------:R2:W-:Y:S04]  /*0830*/  STG.E desc[UR6][R20.64], R29 ;  /* 0x0000001d14007986 */ /* 0x0005e8000c101906 */
[----:B------:R-:W3:Y:S04]  /*0840*/  LDG.E R22, desc[UR6][R22.64] ;  /* 0x0000000616167981 */ /* 0x000ee8000c1e1900 */
[----:B------:R-:W3:Y:S01]  /*0850*/  LDG.E R25, desc[UR6][R24.64] ;  /* 0x0000000618197981 */ /* 0x000ee2000c1e1900 */
[----:B------:R-:W-:Y:S01]  /*0860*/  IADD3 R2, PT, PT, R2, R3, RZ ;  /* 0x0000000302027210 */ /* 0x000fe20007ffe0ff */
[----:B0-----:R-:W-:-:S04]  /*0870*/  IMAD.WIDE R14, R26, 0x4, R8 ;  /* 0x000000041a0e7825 */ /* 0x001fc800078e0208 */
[----:B------:R-:W-:-:S04]  /*0880*/  IMAD R19, R2, UR4, R7 ;  /* 0x0000000402137c24 */ /* 0x000fc8000f8e0207 */
[----:B------:R-:W-:-:S04]  /*0890*/  IMAD.WIDE R12, R19, 0x4, R12 ;  /* 0x00000004130c7825 */ /* 0x000fc800078e020c */
[----:B------:R-:W-:-:S04]  /*08a0*/  IMAD.WIDE R10, R19, 0x4, R10 ;  /* 0x00000004130a7825 */ /* 0x000fc800078e020a */
[----:B---3--:R-:W-:-:S05]  /*08b0*/  FADD R17, R22, R25 ;  /* 0x0000001916117221 */ /* 0x008fca0000000000 */
[----:B------:R2:W-:Y:S04]  /*08c0*/  STG.E desc[UR6][R14.64], R17 ;  /* 0x000000110e007986 */ /* 0x0005e8000c101906 */
[----:B------:R-:W3:Y:S04]  /*08d0*/  LDG.E R12, desc[UR6][R12.64] ;  /* 0x000000060c0c7981 */ /* 0x000ee8000c1e1900 */
[----:B------:R-:W3:Y:S01]  /*08e0*/  LDG.E R11, desc[UR6][R10.64] ;  /* 0x000000060a0b7981 */ /* 0x000ee2000c1e1900 */
[----:B------:R-:W-:Y:S01]  /*08f0*/  IMAD.WIDE R8, R19, 0x4, R8 ;  /* 0x0000000413087825 */ /* 0x000fe200078e0208 */
[----:B------:R-:W-:-:S03]  /*0900*/  IADD3 R5, PT, PT, R5, 0x4, RZ ;  /* 0x0000000405057810 */ /* 0x000fc60007ffe0ff */
[----:B---3--:R-:W-:-:S05]  /*0910*/  FADD R19, R12, R11 ;  /* 0x0000000b0c137221 */ /* 0x008fca0000000000 */
[----:B------:R2:W-:Y:S02]  /*0920*/  STG.E desc[UR6][R8.64], R19 ;  /* 0x0000001308007986 */ /* 0x0005e4000c101906 */
.L_x_2:
[----:B------:R-:W-:Y:S05]  /*0930*/  @!P1 EXIT ;  /* 0x000000000000994d */ /* 0x000fea0003800000 */
[----:B------:R-:W-:Y:S02]  /*0940*/  ISETP.NE.AND P0, PT, R6, 0x1, PT ;  /* 0x000000010600780c */ /* 0x000fe40003f05270 */
[----:B------:R-:W-:-:S04]  /*0950*/  LOP3.LUT R0, R0, 0x1, RZ, 0xc0, !PT ;  /* 0x0000000100007812 */ /* 0x000fc800078ec0ff */
[----:B------:R-:W-:-:S07]  /*0960*/  ISETP.NE.U32.AND P1, PT, R0, 0x1, PT ;  /* 0x000000010000780c */ /* 0x000fce0003f25070 */
[----:B------:R-:W-:Y:S06]  /*0970*/  @!P0 BRA `(.L_x_3) ;  /* 0x0000000000588947 */ /* 0x000fec0003800000 */
[----:B------:R-:W5:Y:S01]  /*0980*/  LDC.64 R12, c[0x0][0x380] ;  /* 0x0000e000ff0c7b82 */ /* 0x000f620000000a00 */
[----:B01----:R-:W-:-:S04]  /*0990*/  IMAD R0, R5, R3, R4 ;  /* 0x0000000305007224 */ /* 0x003fc800078e0204 */
[----:B--23--:R-:W-:-:S03]  /*09a0*/  IMAD R19, R0, UR4, R7 ;  /* 0x0000000400137c24 */ /* 0x00cfc6000f8e0207 */
[----:B------:R-:W4:Y:S08]  /*09b0*/  LDC.64 R10, c[0x0][0x388] ;  /* 0x0000e200ff0a7b82 */ /* 0x000f300000000a00 */
[----:B------:R-:W0:Y:S01]  /*09c0*/  LDC.64 R8, c[0x0][0x390] ;  /* 0x0000e400ff087b82 */ /* 0x000e220000000a00 */
[----:B-----5:R-:W-:-:S06]  /*09d0*/  IMAD.WIDE R14, R19, 0x4, R12 ;  /* 0x00000004130e7825 */ /* 0x020fcc00078e020c */
[----:B------:R-:W2:Y:S01]  /*09e0*/  LDG.E R14, desc[UR6][R14.64] ;  /* 0x000000060e0e7981 */ /* 0x000ea2000c1e1900 */
[----:B----4-:R-:W-:-:S06]  /*09f0*/  IMAD.WIDE R16, R19, 0x4, R10 ;  /* 0x0000000413107825 */ /* 0x010fcc00078e020a */
[----:B------:R-:W2:Y:S01]  /*0a00*/  LDG.E R17, desc[UR6][R16.64] ;  /* 0x0000000610117981 */ /* 0x000ea2000c1e1900 */
[----:B------:R-:W-:Y:S01]  /*0a10*/  IADD3 R0, PT, PT, R0, R3, RZ ;  /* 0x0000000300007210 */ /* 0x000fe20007ffe0ff */
[----:B0-----:R-:W-:-:S04]  /*0a20*/  IMAD.WIDE R18, R19, 0x4, R8 ;  /* 0x0000000413127825 */ /* 0x001fc800078e0208 */
[----:B------:R-:W-:-:S04]  /*0a30*/  IMAD R23, R0, UR4, R7 ;  /* 0x0000000400177c24 */ /* 0x000fc8000f8e0207 */
[----:B------:R-:W-:-:S04]  /*0a40*/  IMAD.WIDE R12, R23, 0x4, R12 ;  /* 0x00000004170c7825 */ /* 0x000fc800078e020c */
[----:B------:R-:W-:-:S04]  /*0a50*/  IMAD.WIDE R10, R23, 0x4, R10 ;  /* 0x00000004170a7825 */ /* 0x000fc800078e020a */
[----:B--2---:R-:W-:-:S05]  /*0a60*/  FADD R21, R14, R17 ;  /* 0x000000110e157221 */ /* 0x004fca0000000000 */
[----:B------:R0:W-:Y:S04]  /*0a70*/  STG.E desc[UR6][R18.64], R21 ;  /* 0x0000001512007986 */ /* 0x0001e8000c101906 */
[----:B------:R-:W2:Y:S04]  /*0a80*/  LDG.E R12, desc[UR6][R12.64] ;  /* 0x000000060c0c7981 */ /* 0x000ea8000c1e1900 */
[----:B------:R-:W2:Y:S01]  /*0a90*/  LDG.E R11, desc[UR6][R10.64] ;  /* 0x000000060a0b7981 */ /* 0x000ea2000c1e1900 */
[----:B------:R-:W-:Y:S01]  /*0aa0*/  IMAD.WIDE R8, R23, 0x4, R8 ;  /* 0x0000000417087825 */ /* 0x000fe200078e0208 */
[----:B------:R-:W-:-:S03]  /*0ab0*/  IADD3 R5, PT, PT, R5, 0x2, RZ ;  /* 0x0000000205057810 */ /* 0x000fc60007ffe0ff */
[----:B--2---:R-:W-:-:S05]  /*0ac0*/  FADD R15, R12, R11 ;  /* 0x0000000b0c0f7221 */ /* 0x004fca0000000000 */
[----:B------:R0:W-:Y:S02]  /*0ad0*/  STG.E desc[UR6][R8.64], R15 ;  /* 0x0000000f08007986 */ /* 0x0001e4000c101906 */
.L_x_3:
[----:B------:R-:W-:Y:S05]  /*0ae0*/  @P1 EXIT ;  /* 0x000000000000194d */ /* 0x000fea0003800000 */
[----:B0-2---:R-:W0:Y:S01]  /*0af0*/  LDC.64 R8, c[0x0][0x380] ;  /* 0x0000e000ff087b82 */ /* 0x005e220000000a00 */
[----:B-1----:R-:W-:-:S04]  /*0b00*/  IMAD R4, R3, R5, R4 ;  /* 0x0000000503047224 */ /* 0x002fc800078e0204 */
[----:B---3--:R-:W-:-:S03]  /*0b10*/  IMAD R13, R4, UR4, R7 ;  /* 0x00000004040d7c24 */ /* 0x008fc6000f8e0207 */
[----:B------:R-:W1:Y:S08]  /*0b20*/  LDC.64 R10, c[0x0][0x388] ;  /* 0x0000e200ff0a7b82 */ /* 0x000e700000000a00 */
[----:B------:R-:W2:Y:S01]  /*0b30*/  LDC.64 R6, c[0x0][0x390] ;  /* 0x0000e400ff067b82 */ /* 0x000ea20000000a00 */
[----:B0-----:R-:W-:-:S06]  /*0b40*/  IMAD.WIDE R2, R13, 0x4, R8 ;  /* 0x000000040d027825 */ /* 0x001fcc00078e0208 */
[----:B------:R-:W3:Y:S01]  /*0b50*/  LDG.E R2, desc[UR6][R2.64] ;  /* 0x0000000602027981 */ /* 0x000ee2000c1e1900 */
[----:B-1----:R-:W-:-:S06]  /*0b60*/  IMAD.WIDE R4, R13, 0x4, R10 ;  /* 0x000000040d047825 */ /* 0x002fcc00078e020a */
[----:B------:R-:W3:Y:S01]  /*0b70*/  LDG.E R5, desc[UR6][R4.64] ;  /* 0x0000000604057981 */ /* 0x000ee2000c1e1900 */
[----:B--2---:R-:W-:-:S04]  /*0b80*/  IMAD.WIDE R6, R13, 0x4, R6 ;  /* 0x000000040d067825 */ /* 0x004fc800078e0206 */
[----:B---3--:R-:W-:-:S05]  /*0b90*/  FADD R9, R2, R5 ;  /* 0x0000000502097221 */ /* 0x008fca0000000000 */
[----:B------:R-:W-:Y:S01]  /*0ba0*/  STG.E desc[UR6][R6.64], R9 ;  /* 0x0000000906007986 */ /* 0x000fe2000c101906 */
[----:B------:R-:W-:Y:S05]  /*0bb0*/  EXIT ;  /* 0x000000000000794d */ /* 0x000fea0003800000 */
.L_x_4:
[----:B------:R-:W-:-:S00]  /*0bc0*/  BRA `(.L_x_4) ;  /* 0xfffffffc00fc7947 */ /* 0x000fc0000383ffff */
[----:B------:R-:W-:-:S00]  /*0bd0*/  NOP ;  /* 0x0000000000007918 */ /* 0x000fc00000000000 */
        /* <DEDUP_REMOVED lines=10> */
.L_x_5:


//--------------------- .nv.shared.reserved.0     --------------------------
	.section	.nv.shared.reserved.0,"aw",@nobits
	.weak		__nv_reservedSMEM_offset_0_alias
	.size		__nv_reservedSMEM_offset_0_alias, 0, 64
	.other		__nv_reservedSMEM_offset_0_alias,@"STO_CUDA_RESERVED_SHARED STV_DEFAULT"
__nv_reservedSMEM_offset_0_alias:
	.zero		0
	.zero		64


//--------------------- .nv.constant0._Z10AddVectorsPKfS0_Pfi --------------------------
	.section	.nv.constant0._Z10AddVectorsPKfS0_Pfi,"a",@progbits
	.sectionflags	@""
	.align	4
.nv.constant0._Z10AddVectorsPKfS0_Pfi:
	.zero		924


//--------------------- SYMBOLS --------------------------

	.type		.nv.reservedSmem.offset0,@object
	.size		.nv.reservedSmem.offset0,0x4
